	.headerflags	@"EF_CUDA_TEXMODE_UNIFIED EF_CUDA_64BIT_ADDRESS EF_CUDA_ACCELERATORS EF_CUDA_SM90 EF_CUDA_VIRTUAL_SM(EF_CUDA_SM90)"
	.elftype	@"ET_EXEC"


//--------------------- .nv.info                  --------------------------
	.section	.nv.info,"",@"SHT_CUDA_INFO"
	.align	4


	//----- nvinfo : EIATTR_REGCOUNT
	.align		4
        /*0000*/ 	.byte	0x04, 0x2f
        /*0002*/ 	.short	(.L_1 - .L_0)
	.align		4
.L_0:
        /*0004*/ 	.word	index@(triton_poi_fused_mul_sigmoid_39)
        /*0008*/ 	.word	0x0000000f


	//----- nvinfo : EIATTR_MIN_STACK_SIZE
	.align		4
.L_1:
        /*000c*/ 	.byte	0x04, 0x12
        /*000e*/ 	.short	(.L_3 - .L_2)
	.align		4
.L_2:
        /*0010*/ 	.word	index@(triton_poi_fused_mul_sigmoid_39)
        /*0014*/ 	.word	0x00000000


	//----- nvinfo : EIATTR_FRAME_SIZE
	.align		4
.L_3:
        /*0018*/ 	.byte	0x04, 0x11
        /*001a*/ 	.short	(.L_5 - .L_4)
	.align		4
.L_4:
        /*001c*/ 	.word	index@(triton_poi_fused_mul_sigmoid_39)
        /*0020*/ 	.word	0x00000000


	//----- nvinfo : EIATTR_MIN_STACK_SIZE
	.align		4
.L_5:
        /*0024*/ 	.byte	0x04, 0x12
        /*0026*/ 	.short	(.L_7 - .L_6)
	.align		4
.L_6:
        /*0028*/ 	.word	index@(triton_poi_fused_mul_sigmoid_39)
        /*002c*/ 	.word	0x00000000
.L_7:


//--------------------- .nv.info.triton_poi_fused_mul_sigmoid_39 --------------------------
	.section	.nv.info.triton_poi_fused_mul_sigmoid_39,"",@"SHT_CUDA_INFO"
	.sectionflags	@""
	.align	4


	//----- nvinfo : EIATTR_CUDA_API_VERSION
	.align		4
        /*0000*/ 	.byte	0x04, 0x37
        /*0002*/ 	.short	(.L_9 - .L_8)
.L_8:
        /*0004*/ 	.word	0x0000007c


	//----- nvinfo : EIATTR_KPARAM_INFO
	.align		4
.L_9:
        /*0008*/ 	.byte	0x04, 0x17
        /*000a*/ 	.short	(.L_11 - .L_10)
.L_10:
        /*000c*/ 	.word	0x00000000
        /*0010*/ 	.short	0x0002
        /*0012*/ 	.short	0x0010
        /*0014*/ 	.byte	0x00, 0xf0, 0x11, 0x00


	//----- nvinfo : EIATTR_KPARAM_INFO
	.align		4
.L_11:
        /*0018*/ 	.byte	0x04, 0x17
        /*001a*/ 	.short	(.L_13 - .L_12)
.L_12:
        /*001c*/ 	.word	0x00000000
        /*0020*/ 	.short	0x0001
        /*0022*/ 	.short	0x0008
        /*0024*/ 	.byte	0x00, 0xf4, 0x21, 0x00


	//----- nvinfo : EIATTR_KPARAM_INFO
	.align		4
.L_13:
        /*0028*/ 	.byte	0x04, 0x17
        /*002a*/ 	.short	(.L_15 - .L_14)
.L_14:
        /*002c*/ 	.word	0x00000000
        /*0030*/ 	.short	0x0000
        /*0032*/ 	.short	0x0000
        /*0034*/ 	.byte	0x00, 0xf4, 0x21, 0x00


	//----- nvinfo : EIATTR_SPARSE_MMA_MASK
	.align		4
.L_15:
        /*0038*/ 	.byte	0x03, 0x50
        /*003a*/ 	.short	0x0000


	//----- nvinfo : EIATTR_MAXREG_COUNT
	.align		4
        /*003c*/ 	.byte	0x03, 0x1b
        /*003e*/ 	.short	0x00ff


	//----- nvinfo : EIATTR_EXIT_INSTR_OFFSETS
	.align		4
        /*0040*/ 	.byte	0x04, 0x1c
        /*0042*/ 	.short	(.L_17 - .L_16)


	//   ....[0]....
.L_16:
        /*0044*/ 	.word	0x00000490


	//----- nvinfo : EIATTR_REQNTID
	.align		4
.L_17:
        /*0048*/ 	.byte	0x04, 0x10
        /*004a*/ 	.short	(.L_19 - .L_18)
.L_18:
        /*004c*/ 	.word	0x00000100
        /*0050*/ 	.word	0x00000001
        /*0054*/ 	.word	0x00000001


	//----- nvinfo : EIATTR_CBANK_PARAM_SIZE
	.align		4
.L_19:
        /*0058*/ 	.byte	0x03, 0x19
        /*005a*/ 	.short	0x0014


	//----- nvinfo : EIATTR_PARAM_CBANK
	.align		4
        /*005c*/ 	.byte	0x04, 0x0a
        /*005e*/ 	.short	(.L_21 - .L_20)
	.align		4
.L_20:
        /*0060*/ 	.word	index@(.nv.constant0.triton_poi_fused_mul_sigmoid_39)
        /*0064*/ 	.short	0x0210
        /*0066*/ 	.short	0x0014


	//----- nvinfo : EIATTR_SW_WAR
	.align		4
.L_21:
        /*0068*/ 	.byte	0x04, 0x36
        /*006a*/ 	.short	(.L_23 - .L_22)
.L_22:
        /*006c*/ 	.word	0x00000008
.L_23:


//--------------------- .nv.callgraph             --------------------------
	.section	.nv.callgraph,"",@"SHT_CUDA_CALLGRAPH"
	.align	4
	.sectionentsize	8
	.align		4
        /*0000*/ 	.word	0x00000000
	.align		4
        /*0004*/ 	.word	0xffffffff
	.align		4
        /*0008*/ 	.word	0x00000000
	.align		4
        /*000c*/ 	.word	0xfffffffe
	.align		4
        /*0010*/ 	.word	0x00000000
	.align		4
        /*0014*/ 	.word	0xfffffffd
	.align		4
        /*0018*/ 	.word	0x00000000
	.align		4
        /*001c*/ 	.word	0xfffffffc


//--------------------- .text.triton_poi_fused_mul_sigmoid_39 --------------------------
	.section	.text.triton_poi_fused_mul_sigmoid_39,"ax",@progbits
	.align	128
        .global         triton_poi_fused_mul_sigmoid_39
        .type           triton_poi_fused_mul_sigmoid_39,@function
        .size           triton_poi_fused_mul_sigmoid_39,(.L_x_1 - triton_poi_fused_mul_sigmoid_39)
        .other          triton_poi_fused_mul_sigmoid_39,@"STO_CUDA_ENTRY STV_DEFAULT"
triton_poi_fused_mul_sigmoid_39:
.text.triton_poi_fused_mul_sigmoid_39:
[----:B------:R-:W-:Y:S01]  /*0000*/  LDC R1, c[0x0][0x28] ;  /* 0x00000a00ff017b82 */ /* 0x000fe20000000800 */
[----:B------:R-:W1:Y:S07]  /*0010*/  S2R R0, SR_TID.X ;  /* 0x0000000000007919 */ /* 0x000e6e0000002100 */
[----:B------:R-:W2:Y:S01]  /*0020*/  LDC.64 R2, c[0x0][0x210] ;  /* 0x00008400ff027b82 */ /* 0x000ea20000000a00 */
[----:B------:R-:W-:Y:S01]  /*0030*/  ULDC.64 UR4, c[0x0][0x208] ;  /* 0x0000820000047ab9 */ /* 0x000fe20000000a00 */
[----:B------:R-:W3:Y:S06]  /*0040*/  S2R R9, SR_CTAID.X ;  /* 0x0000000000097919 */ /* 0x000eec0000002500 */
[----:B------:R-:W4:Y:S01]  /*0050*/  LDC.64 R6, c[0x0][0x218] ;  /* 0x00008600ff067b82 */ /* 0x000f220000000a00 */
[----:B-1----:R-:W-:-:S04]  /*0060*/  SHF.L.U32 R0, R0, 0x1, RZ ;  /* 0x0000000100007819 */ /* 0x002fc800000006ff */
[----:B------:R-:W-:-:S04]  /*0070*/  LOP3.LUT R0, R0, 0x1fe, RZ, 0xc0, !PT ;  /* 0x000001fe00007812 */ /* 0x000fc800078ec0ff */
[----:B---3--:R-:W-:-:S05]  /*0080*/  LEA R9, R9, R0, 0x9 ;  /* 0x0000000009097211 */ /* 0x008fca00078e48ff */
[----:B------:R-:W-:-:S04]  /*0090*/  IMAD.HI R0, R9, 0x2aaaaaab, RZ ;  /* 0x2aaaaaab09007827 */ /* 0x000fc800078e02ff */
[----:B--2---:R-:W-:Y:S01]  /*00a0*/  IMAD.WIDE R2, R9, 0x4, R2 ;  /* 0x0000000409027825 */ /* 0x004fe200078e0202 */
[----:B------:R-:W-:-:S04]  /*00b0*/  SHF.R.U32.HI R11, RZ, 0x1f, R0 ;  /* 0x0000001fff0b7819 */ /* 0x000fc80000011600 */
[CC--:B------:R-:W-:Y:S01]  /*00c0*/  LEA.HI R8, R0.reuse, R11.reuse, RZ, 0x18 ;  /* 0x0000000b00087211 */ /* 0x0c0fe200078fc0ff */
[----:B------:R-:W2:Y:S01]  /*00d0*/  LDG.E.64 R4, desc[UR4][R2.64] ;  /* 0x0000000402047981 */ /* 0x000ea2000c1e1b00 */
[----:B------:R-:W-:-:S03]  /*00e0*/  LEA.HI.SX32 R11, R0, R11, 0x14 ;  /* 0x0000000b000b7211 */ /* 0x000fc600078fa2ff */
[----:B------:R-:W-:-:S04]  /*00f0*/  IMAD R8, R8, -0x600, R9 ;  /* 0xfffffa0008087824 */ /* 0x000fc800078e0209 */
[----:B------:R-:W-:-:S04]  /*0100*/  IMAD R11, R11, 0x600, R8 ;  /* 0x000006000b0b7824 */ /* 0x000fc800078e0208 */
[----:B----4-:R-:W-:-:S06]  /*0110*/  IMAD.WIDE R6, R11, 0x4, R6 ;  /* 0x000000040b067825 */ /* 0x010fcc00078e0206 */
[----:B------:R-:W3:Y:S01]  /*0120*/  LDG.E.EL.64 R6, desc[UR4][R6.64] ;  /* 0x0000000406067981 */ /* 0x000ee2000c2e1b00 */
[----:B--2---:R-:W-:-:S04]  /*0130*/  FADD R0, RZ, -R4 ;  /* 0x80000004ff007221 */ /* 0x004fc80000000000 */
[----:B------:R-:W-:Y:S01]  /*0140*/  FMUL R8, R0, 1.4426950216293334961 ;  /* 0x3fb8aa3b00087820 */ /* 0x000fe20000400000 */
[----:B------:R-:W-:-:S04]  /*0150*/  FADD R0, RZ, -R5 ;  /* 0x80000005ff007221 */ /* 0x000fc80000000000 */
[----:B------:R-:W-:Y:S01]  /*0160*/  FMUL R9, R0, 1.4426950216293334961 ;  /* 0x3fb8aa3b00097820 */ /* 0x000fe20000400000 */
[----:B------:R-:W-:-:S04]  /*0170*/  FSETP.GEU.AND P0, PT, R8, -126, PT ;  /* 0xc2fc00000800780b */ /* 0x000fc80003f0e000 */
[----:B------:R-:W-:Y:S01]  /*0180*/  FSETP.GEU.AND P3, PT, R9, -126, PT ;  /* 0xc2fc00000900780b */ /* 0x000fe20003f6e000 */
[----:B---3--:R-:W-:Y:S01]  /*0190*/  FADD R0, RZ, -R6 ;  /* 0x80000006ff007221 */ /* 0x008fe20000000000 */
[----:B------:R-:W-:-:S03]  /*01a0*/  FADD R10, RZ, -R7 ;  /* 0x80000007ff0a7221 */ /* 0x000fc60000000000 */
[----:B------:R-:W-:Y:S01]  /*01b0*/  FMUL R11, R0, 1.4426950216293334961 ;  /* 0x3fb8aa3b000b7820 */ /* 0x000fe20000400000 */
[----:B------:R-:W-:-:S03]  /*01c0*/  FMUL R10, R10, 1.4426950216293334961 ;  /* 0x3fb8aa3b0a0a7820 */ /* 0x000fc60000400000 */
[----:B------:R-:W-:Y:S01]  /*01d0*/  @!P0 FMUL R8, R8, 0.5 ;  /* 0x3f00000008088820 */ /* 0x000fe20000400000 */
[----:B------:R-:W-:-:S03]  /*01e0*/  FSETP.GEU.AND P1, PT, R11, -126, PT ;  /* 0xc2fc00000b00780b */ /* 0x000fc60003f2e000 */
[----:B------:R-:W-:Y:S01]  /*01f0*/  @!P3 FMUL R9, R9, 0.5 ;  /* 0x3f0000000909b820 */ /* 0x000fe20000400000 */
[----:B------:R-:W-:Y:S01]  /*0200*/  FSETP.GEU.AND P2, PT, R10, -126, PT ;  /* 0xc2fc00000a00780b */ /* 0x000fe20003f4e000 */
[----:B------:R-:W1:Y:S08]  /*0210*/  MUFU.EX2 R0, R8 ;  /* 0x0000000800007308 */ /* 0x000e700000000800 */
[----:B------:R-:W2:Y:S01]  /*0220*/  MUFU.EX2 R6, R9 ;  /* 0x0000000900067308 */ /* 0x000ea20000000800 */
[----:B------:R-:W-:-:S03]  /*0230*/  @!P1 FMUL R11, R11, 0.5 ;  /* 0x3f0000000b0b9820 */ /* 0x000fc60000400000 */
[----:B------:R-:W-:Y:S01]  /*0240*/  @!P2 FMUL R10, R10, 0.5 ;  /* 0x3f0000000a0aa820 */ /* 0x000fe20000400000 */
[----:B-1----:R-:W-:-:S03]  /*0250*/  @!P0 FMUL R0, R0, R0 ;  /* 0x0000000000008220 */ /* 0x002fc60000400000 */
[----:B------:R1:W3:Y:S01]  /*0260*/  MUFU.EX2 R7, R11 ;  /* 0x0000000b00077308 */ /* 0x0002e20000000800 */
[----:B------:R-:W-:Y:S01]  /*0270*/  FADD R0, R0, 1 ;  /* 0x3f80000000007421 */ /* 0x000fe20000000000 */
[----:B--2---:R-:W-:-:S06]  /*0280*/  @!P3 FMUL R6, R6, R6 ;  /* 0x000000060606b220 */ /* 0x004fcc0000400000 */
[----:B------:R-:W2:Y:S01]  /*0290*/  MUFU.EX2 R12, R10 ;  /* 0x0000000a000c7308 */ /* 0x000ea20000000800 */
[----:B------:R-:W-:Y:S01]  /*02a0*/  FSETP.GT.AND P0, PT, R0, 8.50705917302346158658e+37, PT ;  /* 0x7e8000000000780b */ /* 0x000fe20003f04000 */
[----:B-1----:R-:W-:Y:S01]  /*02b0*/  HFMA2.MMA R11, -RZ, RZ, 1.625, 0 ;  /* 0x3e800000ff0b7435 */ /* 0x002fe200000001ff */
[----:B------:R-:W-:Y:S01]  /*02c0*/  FADD R6, R6, 1 ;  /* 0x3f80000006067421 */ /* 0x000fe20000000000 */
[----:B---3--:R-:W-:-:S04]  /*02d0*/  @!P1 FMUL R7, R7, R7 ;  /* 0x0000000707079220 */ /* 0x008fc80000400000 */
[----:B------:R-:W-:Y:S01]  /*02e0*/  FSETP.GT.AND P1, PT, R6, 8.50705917302346158658e+37, PT ;  /* 0x7e8000000600780b */ /* 0x000fe20003f24000 */
[----:B------:R-:W-:-:S03]  /*02f0*/  FADD R8, R7, 1 ;  /* 0x3f80000007087421 */ /* 0x000fc60000000000 */
[C---:B------:R-:W-:Y:S02]  /*0300*/  FSEL R7, R11.reuse, 1, P0 ;  /* 0x3f8000000b077808 */ /* 0x040fe40000000000 */
[----:B------:R-:W-:Y:S01]  /*0310*/  @P0 FMUL R0, R0, 0.25 ;  /* 0x3e80000000000820 */ /* 0x000fe20000400000 */
[----:B--2---:R-:W-:Y:S01]  /*0320*/  @!P2 FMUL R12, R12, R12 ;  /* 0x0000000c0c0ca220 */ /* 0x004fe20000400000 */
[----:B------:R-:W-:Y:S02]  /*0330*/  FSETP.GT.AND P2, PT, R8, 8.50705917302346158658e+37, PT ;  /* 0x7e8000000800780b */ /* 0x000fe40003f44000 */
[----:B------:R-:W-:Y:S01]  /*0340*/  FSEL R9, R11, 1, P1 ;  /* 0x3f8000000b097808 */ /* 0x000fe20000800000 */
[----:B------:R-:W-:Y:S01]  /*0350*/  FADD R12, R12, 1 ;  /* 0x3f8000000c0c7421 */ /* 0x000fe20000000000 */
[----:B------:R-:W1:Y:S01]  /*0360*/  MUFU.RCP R0, R0 ;  /* 0x0000000000007308 */ /* 0x000e620000001000 */
[----:B------:R-:W-:-:S03]  /*0370*/  @P1 FMUL R6, R6, 0.25 ;  /* 0x3e80000006061820 */ /* 0x000fc60000400000 */
[----:B------:R-:W-:-:S04]  /*0380*/  FSETP.GT.AND P3, PT, R12, 8.50705917302346158658e+37, PT ;  /* 0x7e8000000c00780b */ /* 0x000fc80003f64000 */
[----:B------:R-:W2:Y:S01]  /*0390*/  MUFU.RCP R6, R6 ;  /* 0x0000000600067308 */ /* 0x000ea20000001000 */
[----:B------:R-:W-:Y:S01]  /*03a0*/  @P2 FMUL R8, R8, 0.25 ;  /* 0x3e80000008082820 */ /* 0x000fe20000400000 */
[----:B-1----:R-:W-:-:S06]  /*03b0*/  FMUL R7, R0, R7 ;  /* 0x0000000700077220 */ /* 0x002fcc0000400000 */
[----:B------:R-:W1:Y:S01]  /*03c0*/  MUFU.RCP R8, R8 ;  /* 0x0000000800087308 */ /* 0x000e620000001000 */
[----:B------:R-:W-:Y:S01]  /*03d0*/  @P3 FMUL R12, R12, 0.25 ;  /* 0x3e8000000c0c3820 */ /* 0x000fe20000400000 */
[----:B------:R-:W-:Y:S01]  /*03e0*/  FMUL R7, R4, R7 ;  /* 0x0000000704077220 */ /* 0x000fe20000400000 */
[----:B--2---:R-:W-:-:S05]  /*03f0*/  FMUL R0, R6, R9 ;  /* 0x0000000906007220 */ /* 0x004fca0000400000 */
[----:B------:R-:W2:Y:S01]  /*0400*/  MUFU.RCP R12, R12 ;  /* 0x0000000c000c7308 */ /* 0x000ea20000001000 */
[C---:B------:R-:W-:Y:S02]  /*0410*/  FSEL R9, R11.reuse, 1, P2 ;  /* 0x3f8000000b097808 */ /* 0x040fe40001000000 */
[----:B------:R-:W-:Y:S01]  /*0420*/  FSEL R11, R11, 1, P3 ;  /* 0x3f8000000b0b7808 */ /* 0x000fe20001800000 */
[----:B------:R-:W-:Y:S02]  /*0430*/  FMUL R0, R5, R0 ;  /* 0x0000000005007220 */ /* 0x000fe40000400000 */
[----:B-1----:R-:W-:-:S04]  /*0440*/  FMUL R8, R8, R9 ;  /* 0x0000000908087220 */ /* 0x002fc80000400000 */
[----:B------:R-:W-:Y:S01]  /*0450*/  FMUL R8, R7, R8 ;  /* 0x0000000807087220 */ /* 0x000fe20000400000 */
[----:B--2---:R-:W-:-:S04]  /*0460*/  FMUL R11, R12, R11 ;  /* 0x0000000b0c0b7220 */ /* 0x004fc80000400000 */
[----:B------:R-:W-:-:S05]  /*0470*/  FMUL R9, R0, R11 ;  /* 0x0000000b00097220 */ /* 0x000fca0000400000 */
[----:B------:R-:W-:Y:S01]  /*0480*/  STG.E.64 desc[UR4][R2.64], R8 ;  /* 0x0000000802007986 */ /* 0x000fe2000c101b04 */
[----:B------:R-:W-:Y:S05]  /*0490*/  EXIT ;  /* 0x000000000000794d */ /* 0x000fea0003800000 */
.L_x_0:
[----:B------:R-:W-:-:S00]  /*04a0*/  BRA `(.L_x_0) ;  /* 0xfffffffc00fc7947 */ /* 0x000fc0000383ffff */
[----:B------:R-:W-:-:S00]  /*04b0*/  NOP ;  /* 0x0000000000007918 */ /* 0x000fc00000000000 */
        /* <DEDUP_REMOVED lines=12> */
.L_x_1:


//--------------------- .nv.constant0.triton_poi_fused_mul_sigmoid_39 --------------------------
	.section	.nv.constant0.triton_poi_fused_mul_sigmoid_39,"a",@progbits
	.sectionflags	@""
	.align	4
.nv.constant0.triton_poi_fused_mul_sigmoid_39:
	.zero		548
